//
// Generated by NVIDIA NVVM Compiler
//
// Compiler Build ID: CL-36424714
// Cuda compilation tools, release 13.0, V13.0.88
// Based on NVVM 20.0.0
//

.version 9.0
.target sm_100
.address_size 64

	// .globl	_Z14reduce_warp_cgPKiPim

.visible .entry _Z14reduce_warp_cgPKiPim(
	.param .u64 .ptr .align 1 _Z14reduce_warp_cgPKiPim_param_0,
	.param .u64 .ptr .align 1 _Z14reduce_warp_cgPKiPim_param_1,
	.param .u64 _Z14reduce_warp_cgPKiPim_param_2
)
{
	.reg .pred 	%p<8>;
	.reg .b32 	%r<26>;
	.reg .b64 	%rd<9>;

	ld.param.u64 	%rd2, [_Z14reduce_warp_cgPKiPim_param_0];
	ld.param.u64 	%rd3, [_Z14reduce_warp_cgPKiPim_param_1];
	ld.param.u64 	%rd4, [_Z14reduce_warp_cgPKiPim_param_2];
	mov.u32 	%r7, %ctaid.x;
	mov.u32 	%r1, %ntid.x;
	mov.u32 	%r2, %tid.x;
	mad.lo.s32 	%r8, %r7, %r1, %r2;
	cvt.u64.u32 	%rd1, %r8;
	setp.le.u64 	%p1, %rd4, %rd1;
	mov.b32 	%r25, 0;
	@%p1 bra 	$L__BB0_2;
	cvta.to.global.u64 	%rd5, %rd2;
	shl.b64 	%rd6, %rd1, 2;
	add.s64 	%rd7, %rd5, %rd6;
	ld.global.u32 	%r25, [%rd7];
$L__BB0_2:
	shfl.sync.down.b32	%r9|%p2, %r25, 16, 31, -1;
	add.s32 	%r10, %r9, %r25;
	shfl.sync.down.b32	%r11|%p3, %r10, 8, 31, -1;
	add.s32 	%r12, %r11, %r10;
	shfl.sync.down.b32	%r13|%p4, %r12, 4, 31, -1;
	add.s32 	%r14, %r13, %r12;
	shfl.sync.down.b32	%r15|%p5, %r14, 2, 31, -1;
	add.s32 	%r16, %r15, %r14;
	shfl.sync.down.b32	%r17|%p6, %r16, 1, 31, -1;
	add.s32 	%r5, %r17, %r16;
	mov.u32 	%r18, %tid.y;
	mov.u32 	%r19, %tid.z;
	mov.u32 	%r20, %ntid.y;
	mad.lo.s32 	%r21, %r19, %r20, %r18;
	mad.lo.s32 	%r22, %r21, %r1, %r2;
	and.b32  	%r23, %r22, 31;
	setp.ne.s32 	%p7, %r23, 0;
	@%p7 bra 	$L__BB0_4;
	cvta.to.global.u64 	%rd8, %rd3;
	atom.global.add.u32 	%r24, [%rd8], %r5;
$L__BB0_4:
	ret;

}


// ===== COMPILED SASS (sm_100) =====

	.target	sm_100

	.elftype	@"ET_EXEC"


//--------------------- .note.nv.tkinfo           --------------------------
	.section	.note.nv.tkinfo,"",@"SHT_NOTE"
	.sectionflags	@"SHF_NOTE_NV_TKINFO"
	.tkinfo
        /*0018*/ 	.word	0x00000002
        /*0030*/ 	.string	""
        /*0030*/ 	.string	"ptxas"
        /*0030*/ 	.string	"Cuda compilation tools, release 13.0, V13.0.88"
        /*0030*/ 	.string	"Build cuda_13.0.r13.0/compiler.36424714_0"
        /*0030*/ 	.string	"-arch sm_100 -m 64 "



//--------------------- .note.nv.cuinfo           --------------------------
	.section	.note.nv.cuinfo,"",@"SHT_NOTE"
	.sectionflags	@"SHF_NOTE_NV_CUINFO"
        /*0018*/ 	.short	0x0002
        /*001a*/ 	.short	0x0064
        /*001c*/ 	.short	0x0082
	.zero		2


//--------------------- .nv.info                  --------------------------
	.section	.nv.info,"",@"SHT_CUDA_INFO"
	.align	4


	//----- nvinfo : EIATTR_REGCOUNT
	.align		4
        /*0000*/ 	.byte	0x04, 0x2f
        /*0002*/ 	.short	(.L_1 - .L_0)
	.align		4
.L_0:
        /*0004*/ 	.word	index@(_Z14reduce_warp_cgPKiPim)
        /*0008*/ 	.word	0x0000000e


	//----- nvinfo : EIATTR_FRAME_SIZE
	.align		4
.L_1:
        /*000c*/ 	.byte	0x04, 0x11
        /*000e*/ 	.short	(.L_3 - .L_2)
	.align		4
.L_2:
        /*0010*/ 	.word	index@(_Z14reduce_warp_cgPKiPim)
        /*0014*/ 	.word	0x00000000


	//----- nvinfo : EIATTR_MIN_STACK_SIZE
	.align		4
.L_3:
        /*0018*/ 	.byte	0x04, 0x12
        /*001a*/ 	.short	(.L_5 - .L_4)
	.align		4
.L_4:
        /*001c*/ 	.word	index@(_Z14reduce_warp_cgPKiPim)
        /*0020*/ 	.word	0x00000000
.L_5:


//--------------------- .nv.compat                --------------------------
	.section	.nv.compat,"",@"SHT_CUDA_COMPAT_INFO"
	.align	4
        /*0000*/ 	.byte	0x02, 0x09, 0x00, 0x00, 0x02, 0x02, 0x01, 0x00, 0x02, 0x05, 0x05, 0x00, 0x03, 0x07, 0x01, 0x01
        /*0010*/ 	.byte	0x02, 0x03, 0x00, 0x00, 0x02, 0x06, 0x01, 0x00, 0x04, 0x0b, 0x08, 0x00, 0x09, 0x00, 0x00, 0x00
        /*0020*/ 	.byte	0x00, 0x00, 0x00, 0x00


//--------------------- .nv.info._Z14reduce_warp_cgPKiPim --------------------------
	.section	.nv.info._Z14reduce_warp_cgPKiPim,"",@"SHT_CUDA_INFO"
	.sectionflags	@""
	.align	4


	//----- nvinfo : EIATTR_CUDA_API_VERSION
	.align		4
        /*0000*/ 	.byte	0x04, 0x37
        /*0002*/ 	.short	(.L_7 - .L_6)
.L_6:
        /*0004*/ 	.word	0x00000082


	//----- nvinfo : EIATTR_KPARAM_INFO
	.align		4
.L_7:
        /*0008*/ 	.byte	0x04, 0x17
        /*000a*/ 	.short	(.L_9 - .L_8)
.L_8:
        /*000c*/ 	.word	0x00000000
        /*0010*/ 	.short	0x0002
        /*0012*/ 	.short	0x0010
        /*0014*/ 	.byte	0x00, 0xf0, 0x21, 0x00


	//----- nvinfo : EIATTR_KPARAM_INFO
	.align		4
.L_9:
        /*0018*/ 	.byte	0x04, 0x17
        /*001a*/ 	.short	(.L_11 - .L_10)
.L_10:
        /*001c*/ 	.word	0x00000000
        /*0020*/ 	.short	0x0001
        /*0022*/ 	.short	0x0008
        /*0024*/ 	.byte	0x00, 0xf5, 0x21, 0x00


	//----- nvinfo : EIATTR_KPARAM_INFO
	.align		4
.L_11:
        /*0028*/ 	.byte	0x04, 0x17
        /*002a*/ 	.short	(.L_13 - .L_12)
.L_12:
        /*002c*/ 	.word	0x00000000
        /*0030*/ 	.short	0x0000
        /*0032*/ 	.short	0x0000
        /*0034*/ 	.byte	0x00, 0xf5, 0x21, 0x00


	//----- nvinfo : EIATTR_SPARSE_MMA_MASK
	.align		4
.L_13:
        /*0038*/ 	.byte	0x03, 0x50
        /*003a*/ 	.short	0x0000


	//----- nvinfo : EIATTR_MAXREG_COUNT
	.align		4
        /*003c*/ 	.byte	0x03, 0x1b
        /*003e*/ 	.short	0x00ff


	//----- nvinfo : EIATTR_MERCURY_ISA_VERSION
	.align		4
        /*0040*/ 	.byte	0x03, 0x5f
        /*0042*/ 	.short	0x0101


	//----- nvinfo : EIATTR_INT_WARP_WIDE_INSTR_OFFSETS
	.align		4
        /*0044*/ 	.byte	0x04, 0x31
        /*0046*/ 	.short	(.L_15 - .L_14)


	//   ....[0]....
.L_14:
        /*0048*/ 	.word	0x00000200


	//   ....[1]....
        /*004c*/ 	.word	0x00000230


	//----- nvinfo : EIATTR_COOP_GROUP_MASK_REGIDS
	.align		4
.L_15:
        /*0050*/ 	.byte	0x04, 0x29
        /*0052*/ 	.short	(.L_17 - .L_16)


	//   ....[0]....
.L_16:
        /*0054*/ 	.word	0xffffffff


	//   ....[1]....
        /*0058*/ 	.word	0xffffffff


	//   ....[2]....
        /*005c*/ 	.word	0xffffffff


	//   ....[3]....
        /*0060*/ 	.word	0xffffffff


	//   ....[4]....
        /*0064*/ 	.word	0xffffffff


	//----- nvinfo : EIATTR_COOP_GROUP_INSTR_OFFSETS
	.align		4
.L_17:
        /*0068*/ 	.byte	0x04, 0x28
        /*006a*/ 	.short	(.L_19 - .L_18)


	//   ....[0]....
.L_18:
        /*006c*/ 	.word	0x00000140


	//   ....[1]....
        /*0070*/ 	.word	0x00000160


	//   ....[2]....
        /*0074*/ 	.word	0x00000180


	//   ....[3]....
        /*0078*/ 	.word	0x000001a0


	//   ....[4]....
        /*007c*/ 	.word	0x000001c0


	//----- nvinfo : EIATTR_VRC_CTA_INIT_COUNT
	.align		4
.L_19:
        /*0080*/ 	.byte	0x02, 0x4a
	.zero		1
	.zero		1


	//----- nvinfo : EIATTR_EXIT_INSTR_OFFSETS
	.align		4
        /*0084*/ 	.byte	0x04, 0x1c
        /*0086*/ 	.short	(.L_21 - .L_20)


	//   ....[0]....
.L_20:
        /*0088*/ 	.word	0x000001d0


	//   ....[1]....
        /*008c*/ 	.word	0x00000270


	//----- nvinfo : EIATTR_CBANK_PARAM_SIZE
	.align		4
.L_21:
        /*0090*/ 	.byte	0x03, 0x19
        /*0092*/ 	.short	0x0018


	//----- nvinfo : EIATTR_PARAM_CBANK
	.align		4
        /*0094*/ 	.byte	0x04, 0x0a
        /*0096*/ 	.short	(.L_23 - .L_22)
	.align		4
.L_22:
        /*0098*/ 	.word	index@(.nv.constant0._Z14reduce_warp_cgPKiPim)
        /*009c*/ 	.short	0x0380
        /*009e*/ 	.short	0x0018


	//----- nvinfo : EIATTR_SW_WAR
	.align		4
.L_23:
        /*00a0*/ 	.byte	0x04, 0x36
        /*00a2*/ 	.short	(.L_25 - .L_24)
.L_24:
        /*00a4*/ 	.word	0x00000008
.L_25:


//--------------------- .nv.callgraph             --------------------------
	.section	.nv.callgraph,"",@"SHT_CUDA_CALLGRAPH"
	.align	4
	.sectionentsize	8
	.align		4
        /*0000*/ 	.word	0x00000000
	.align		4
        /*0004*/ 	.word	0xffffffff
	.align		4
        /*0008*/ 	.word	0x00000000
	.align		4
        /*000c*/ 	.word	0xfffffffe
	.align		4
        /*0010*/ 	.word	0x00000000
	.align		4
        /*0014*/ 	.word	0xfffffffd
	.align		4
        /*0018*/ 	.word	0x00000000
	.align		4
        /*001c*/ 	.word	0xfffffffc


//--------------------- .text._Z14reduce_warp_cgPKiPim --------------------------
	.section	.text._Z14reduce_warp_cgPKiPim,"ax",@progbits
	.align	128
        .global         _Z14reduce_warp_cgPKiPim
        .type           _Z14reduce_warp_cgPKiPim,@function
        .size           _Z14reduce_warp_cgPKiPim,(.L_x_1 - _Z14reduce_warp_cgPKiPim)
        .other          _Z14reduce_warp_cgPKiPim,@"STO_CUDA_ENTRY STV_DEFAULT"
_Z14reduce_warp_cgPKiPim:
.text._Z14reduce_warp_cgPKiPim:
[----:B------:R-:W-:Y:S01]  /*0000*/  LDC R1, c[0x0][0x37c] ;  /* 0x0000df00ff017b82 */ /* 0x000fe20000000800 */
[----:B------:R-:W0:Y:S07]  /*0010*/  S2R R8, SR_TID.X ;  /* 0x0000000000087919 */ /* 0x000e2e0000002100 */
[----:B------:R-:W0:Y:S01]  /*0020*/  S2UR UR4, SR_CTAID.X ;  /* 0x00000000000479c3 */ /* 0x000e220000002500 */
[----:B------:R-:W1:Y:S07]  /*0030*/  LDCU.64 UR6, c[0x0][0x390] ;  /* 0x00007200ff0677ac */ /* 0x000e6e0008000a00 */
[----:B------:R-:W0:Y:S02]  /*0040*/  LDC R9, c[0x0][0x360] ;  /* 0x0000d800ff097b82 */ /* 0x000e240000000800 */
[----:B0-----:R-:W-:-:S05]  /*0050*/  IMAD R0, R9, UR4, R8 ;  /* 0x0000000409007c24 */ /* 0x001fca000f8e0208 */
[----:B-1----:R-:W-:-:S04]  /*0060*/  ISETP.GE.U32.AND P0, PT, R0, UR6, PT ;  /* 0x0000000600007c0c */ /* 0x002fc8000bf06070 */
[----:B------:R-:W-:Y:S01]  /*0070*/  ISETP.GE.U32.AND.EX P0, PT, RZ, UR7, PT, P0 ;  /* 0x00000007ff007c0c */ /* 0x000fe2000bf06100 */
[----:B------:R-:W0:-:S12]  /*0080*/  LDCU.64 UR6, c[0x0][0x358] ;  /* 0x00006b00ff0677ac */ /* 0x000e180008000a00 */
[----:B------:R-:W1:Y:S02]  /*0090*/  @!P0 LDC.64 R2, c[0x0][0x380] ;  /* 0x0000e000ff028b82 */ /* 0x000e640000000a00 */
[----:B-1----:R-:W-:-:S04]  /*00a0*/  @!P0 LEA R2, P1, R0, R2, 0x2 ;  /* 0x0000000200028211 */ /* 0x002fc800078210ff */
[----:B------:R-:W-:Y:S01]  /*00b0*/  @!P0 LEA.HI.X R3, R0, R3, RZ, 0x2, P1 ;  /* 0x0000000300038211 */ /* 0x000fe200008f14ff */
[----:B------:R-:W-:-:S06]  /*00c0*/  IMAD.MOV.U32 R0, RZ, RZ, RZ ;  /* 0x000000ffff007224 */ /* 0x000fcc00078e00ff */
[----:B0-----:R0:W2:Y:S01]  /*00d0*/  @!P0 LDG.E R0, desc[UR6][R2.64] ;  /* 0x0000000602008981 */ /* 0x0010a2000c1e1900 */
[----:B------:R-:W0:Y:S01]  /*00e0*/  LDCU UR4, c[0x0][0x364] ;  /* 0x00006c80ff0477ac */ /* 0x000e220008000800 */
[----:B------:R-:W0:Y:S01]  /*00f0*/  S2R R10, SR_TID.Y ;  /* 0x00000000000a7919 */ /* 0x000e220000002200 */
[----:B------:R-:W0:Y:S02]  /*0100*/  S2R R11, SR_TID.Z ;  /* 0x00000000000b7919 */ /* 0x000e240000002300 */
[----:B0-----:R-:W-:-:S04]  /*0110*/  IMAD R2, R11, UR4, R10 ;  /* 0x000000040b027c24 */ /* 0x001fc8000f8e020a */
[----:B------:R-:W-:-:S05]  /*0120*/  IMAD R2, R2, R9, R8 ;  /* 0x0000000902027224 */ /* 0x000fca00078e0208 */
[----:B------:R-:W-:Y:S01]  /*0130*/  LOP3.LUT P0, RZ, R2, 0x1f, RZ, 0xc0, !PT ;  /* 0x0000001f02ff7812 */ /* 0x000fe2000780c0ff */
[----:B--2---:R-:W0:Y:S02]  /*0140*/  SHFL.DOWN PT, R5, R0, 0x10, 0x1f ;  /* 0x0a001f0000057f89 */ /* 0x004e2400000e0000 */
[----:B0-----:R-:W-:-:S05]  /*0150*/  IMAD.IADD R5, R5, 0x1, R0 ;  /* 0x0000000105057824 */ /* 0x001fca00078e0200 */
[----:B------:R-:W0:Y:S02]  /*0160*/  SHFL.DOWN PT, R4, R5, 0x8, 0x1f ;  /* 0x09001f0005047f89 */ /* 0x000e2400000e0000 */
[----:B0-----:R-:W-:-:S05]  /*0170*/  IADD3 R4, PT, PT, R5, R4, RZ ;  /* 0x0000000405047210 */ /* 0x001fca0007ffe0ff */
[----:B------:R-:W0:Y:S02]  /*0180*/  SHFL.DOWN PT, R7, R4, 0x4, 0x1f ;  /* 0x08801f0004077f89 */ /* 0x000e2400000e0000 */
[----:B0-----:R-:W-:-:S05]  /*0190*/  IMAD.IADD R7, R4, 0x1, R7 ;  /* 0x0000000104077824 */ /* 0x001fca00078e0207 */
[----:B------:R-:W0:Y:S02]  /*01a0*/  SHFL.DOWN PT, R6, R7, 0x2, 0x1f ;  /* 0x08401f0007067f89 */ /* 0x000e2400000e0000 */
[----:B0-----:R-:W-:-:S05]  /*01b0*/  IADD3 R6, PT, PT, R7, R6, RZ ;  /* 0x0000000607067210 */ /* 0x001fca0007ffe0ff */
[----:B------:R0:W1:Y:S01]  /*01c0*/  SHFL.DOWN PT, R3, R6, 0x1, 0x1f ;  /* 0x08201f0006037f89 */ /* 0x00006200000e0000 */
[----:B------:R-:W-:Y:S05]  /*01d0*/  @P0 EXIT ;  /* 0x000000000000094d */ /* 0x000fea0003800000 */
[----:B------:R-:W2:Y:S01]  /*01e0*/  S2R R0, SR_LANEID ;  /* 0x0000000000007919 */ /* 0x000ea20000000000 */
[----:B01----:R-:W-:Y:S01]  /*01f0*/  IMAD.IADD R6, R6, 0x1, R3 ;  /* 0x0000000106067824 */ /* 0x003fe200078e0203 */
[----:B------:R-:W-:Y:S01]  /*0200*/  VOTEU.ANY UR4, UPT, PT ;  /* 0x0000000000047886 */ /* 0x000fe200038e0100 */
[----:B------:R-:W0:Y:S01]  /*0210*/  LDC.64 R2, c[0x0][0x388] ;  /* 0x0000e200ff027b82 */ /* 0x000e220000000a00 */
[----:B------:R-:W-:-:S07]  /*0220*/  UFLO.U32 UR4, UR4 ;  /* 0x00000004000472bd */ /* 0x000fce00080e0000 */
[----:B------:R-:W1:Y:S02]  /*0230*/  REDUX.SUM UR5, R6 ;  /* 0x00000000060573c4 */ /* 0x000e64000000c000 */
[----:B-1----:R-:W-:Y:S02]  /*0240*/  MOV R5, UR5 ;  /* 0x0000000500057c02 */ /* 0x002fe40008000f00 */
[----:B--2---:R-:W-:-:S13]  /*0250*/  ISETP.EQ.U32.AND P0, PT, R0, UR4, PT ;  /* 0x0000000400007c0c */ /* 0x004fda000bf02070 */
[----:B0-----:R-:W-:Y:S01]  /*0260*/  @P0 REDG.E.ADD.STRONG.GPU desc[UR6][R2.64], R5 ;  /* 0x000000050200098e */ /* 0x001fe2000c12e106 */
[----:B------:R-:W-:Y:S05]  /*0270*/  EXIT ;  /* 0x000000000000794d */ /* 0x000fea0003800000 */
.L_x_0:
[----:B------:R-:W-:-:S00]  /*0280*/  BRA `(.L_x_0) ;  /* 0xfffffffc00fc7947 */ /* 0x000fc0000383ffff */
[----:B------:R-:W-:-:S00]  /*0290*/  NOP ;  /* 0x0000000000007918 */ /* 0x000fc00000000000 */
        /* <DEDUP_REMOVED lines=14> */
.L_x_1:


//--------------------- .nv.shared.reserved.0     --------------------------
	.section	.nv.shared.reserved.0,"aw",@nobits
	.weak		__nv_reservedSMEM_offset_0_alias
	.size		__nv_reservedSMEM_offset_0_alias, 0, 64
	.other		__nv_reservedSMEM_offset_0_alias,@"STO_CUDA_RESERVED_SHARED STV_DEFAULT"
__nv_reservedSMEM_offset_0_alias:
	.zero		0
	.zero		64


//--------------------- .nv.constant0._Z14reduce_warp_cgPKiPim --------------------------
	.section	.nv.constant0._Z14reduce_warp_cgPKiPim,"a",@progbits
	.sectionflags	@""
	.align	4
.nv.constant0._Z14reduce_warp_cgPKiPim:
	.zero		920


//--------------------- SYMBOLS --------------------------

	.type		.nv.reservedSmem.offset0,@object
	.size		.nv.reservedSmem.offset0,0x4
